//
// Generated by NVIDIA NVVM Compiler
//
// Compiler Build ID: CL-36424714
// Cuda compilation tools, release 13.0, V13.0.88
// Based on NVVM 20.0.0
//

.version 9.0
.target sm_100
.address_size 64

	// .globl	_Z11vadd_kernelPfS_S_i

.visible .entry _Z11vadd_kernelPfS_S_i(
	.param .u64 .ptr .align 1 _Z11vadd_kernelPfS_S_i_param_0,
	.param .u64 .ptr .align 1 _Z11vadd_kernelPfS_S_i_param_1,
	.param .u64 .ptr .align 1 _Z11vadd_kernelPfS_S_i_param_2,
	.param .u32 _Z11vadd_kernelPfS_S_i_param_3
)
{
	.reg .pred 	%p<6>;
	.reg .b32 	%r<25>;
	.reg .b32 	%f<16>;
	.reg .b64 	%rd<18>;

	ld.param.u64 	%rd7, [_Z11vadd_kernelPfS_S_i_param_0];
	ld.param.u64 	%rd8, [_Z11vadd_kernelPfS_S_i_param_1];
	ld.param.u64 	%rd9, [_Z11vadd_kernelPfS_S_i_param_2];
	ld.param.u32 	%r13, [_Z11vadd_kernelPfS_S_i_param_3];
	cvta.to.global.u64 	%rd1, %rd9;
	cvta.to.global.u64 	%rd2, %rd8;
	cvta.to.global.u64 	%rd3, %rd7;
	mov.u32 	%r14, %tid.x;
	mov.u32 	%r15, %ctaid.x;
	mov.u32 	%r16, %ntid.x;
	mad.lo.s32 	%r17, %r15, %r16, %r14;
	mul.lo.s32 	%r1, %r13, %r17;
	add.s32 	%r2, %r1, %r13;
	setp.lt.s32 	%p1, %r13, 1;
	@%p1 bra 	$L__BB0_7;
	add.s32 	%r18, %r1, 1;
	max.s32 	%r3, %r2, %r18;
	sub.s32 	%r19, %r3, %r1;
	and.b32  	%r4, %r19, 3;
	setp.eq.s32 	%p2, %r4, 0;
	mov.u32 	%r23, %r1;
	@%p2 bra 	$L__BB0_4;
	neg.s32 	%r21, %r4;
	mov.u32 	%r23, %r1;
$L__BB0_3:
	.pragma "nounroll";
	mul.wide.s32 	%rd10, %r23, 4;
	add.s64 	%rd11, %rd1, %rd10;
	add.s64 	%rd12, %rd2, %rd10;
	add.s64 	%rd13, %rd3, %rd10;
	ld.global.f32 	%f1, [%rd13];
	ld.global.f32 	%f2, [%rd12];
	add.f32 	%f3, %f1, %f2;
	st.global.f32 	[%rd11], %f3;
	add.s32 	%r23, %r23, 1;
	add.s32 	%r21, %r21, 1;
	setp.ne.s32 	%p3, %r21, 0;
	@%p3 bra 	$L__BB0_3;
$L__BB0_4:
	sub.s32 	%r20, %r1, %r3;
	setp.gt.u32 	%p4, %r20, -4;
	@%p4 bra 	$L__BB0_7;
	add.s64 	%rd4, %rd3, 8;
	add.s64 	%rd5, %rd2, 8;
	add.s64 	%rd6, %rd1, 8;
$L__BB0_6:
	mul.wide.s32 	%rd14, %r23, 4;
	add.s64 	%rd15, %rd4, %rd14;
	add.s64 	%rd16, %rd5, %rd14;
	add.s64 	%rd17, %rd6, %rd14;
	ld.global.f32 	%f4, [%rd15+-8];
	ld.global.f32 	%f5, [%rd16+-8];
	add.f32 	%f6, %f4, %f5;
	st.global.f32 	[%rd17+-8], %f6;
	ld.global.f32 	%f7, [%rd15+-4];
	ld.global.f32 	%f8, [%rd16+-4];
	add.f32 	%f9, %f7, %f8;
	st.global.f32 	[%rd17+-4], %f9;
	ld.global.f32 	%f10, [%rd15];
	ld.global.f32 	%f11, [%rd16];
	add.f32 	%f12, %f10, %f11;
	st.global.f32 	[%rd17], %f12;
	ld.global.f32 	%f13, [%rd15+4];
	ld.global.f32 	%f14, [%rd16+4];
	add.f32 	%f15, %f13, %f14;
	st.global.f32 	[%rd17+4], %f15;
	add.s32 	%r23, %r23, 4;
	setp.lt.s32 	%p5, %r23, %r2;
	@%p5 bra 	$L__BB0_6;
$L__BB0_7:
	ret;

}


// ===== COMPILED SASS (sm_100) =====

	.target	sm_100

	.elftype	@"ET_EXEC"


//--------------------- .note.nv.tkinfo           --------------------------
	.section	.note.nv.tkinfo,"",@"SHT_NOTE"
	.sectionflags	@"SHF_NOTE_NV_TKINFO"
	.tkinfo
        /*0018*/ 	.word	0x00000002
        /*0030*/ 	.string	""
        /*0030*/ 	.string	"ptxas"
        /*0030*/ 	.string	"Cuda compilation tools, release 13.0, V13.0.88"
        /*0030*/ 	.string	"Build cuda_13.0.r13.0/compiler.36424714_0"
        /*0030*/ 	.string	"-arch sm_100 -m 64 "



//--------------------- .note.nv.cuinfo           --------------------------
	.section	.note.nv.cuinfo,"",@"SHT_NOTE"
	.sectionflags	@"SHF_NOTE_NV_CUINFO"
        /*0018*/ 	.short	0x0002
        /*001a*/ 	.short	0x0064
        /*001c*/ 	.short	0x0082
	.zero		2


//--------------------- .nv.info                  --------------------------
	.section	.nv.info,"",@"SHT_CUDA_INFO"
	.align	4


	//----- nvinfo : EIATTR_REGCOUNT
	.align		4
        /*0000*/ 	.byte	0x04, 0x2f
        /*0002*/ 	.short	(.L_1 - .L_0)
	.align		4
.L_0:
        /*0004*/ 	.word	index@(_Z11vadd_kernelPfS_S_i)
        /*0008*/ 	.word	0x00000014


	//----- nvinfo : EIATTR_FRAME_SIZE
	.align		4
.L_1:
        /*000c*/ 	.byte	0x04, 0x11
        /*000e*/ 	.short	(.L_3 - .L_2)
	.align		4
.L_2:
        /*0010*/ 	.word	index@(_Z11vadd_kernelPfS_S_i)
        /*0014*/ 	.word	0x00000000


	//----- nvinfo : EIATTR_MIN_STACK_SIZE
	.align		4
.L_3:
        /*0018*/ 	.byte	0x04, 0x12
        /*001a*/ 	.short	(.L_5 - .L_4)
	.align		4
.L_4:
        /*001c*/ 	.word	index@(_Z11vadd_kernelPfS_S_i)
        /*0020*/ 	.word	0x00000000
.L_5:


//--------------------- .nv.compat                --------------------------
	.section	.nv.compat,"",@"SHT_CUDA_COMPAT_INFO"
	.align	4
        /*0000*/ 	.byte	0x02, 0x09, 0x00, 0x00, 0x02, 0x02, 0x01, 0x00, 0x02, 0x05, 0x05, 0x00, 0x03, 0x07, 0x01, 0x01
        /*0010*/ 	.byte	0x02, 0x03, 0x00, 0x00, 0x02, 0x06, 0x01, 0x00, 0x04, 0x0b, 0x08, 0x00, 0x09, 0x00, 0x00, 0x00
        /*0020*/ 	.byte	0x00, 0x00, 0x00, 0x00


//--------------------- .nv.info._Z11vadd_kernelPfS_S_i --------------------------
	.section	.nv.info._Z11vadd_kernelPfS_S_i,"",@"SHT_CUDA_INFO"
	.sectionflags	@""
	.align	4


	//----- nvinfo : EIATTR_CUDA_API_VERSION
	.align		4
        /*0000*/ 	.byte	0x04, 0x37
        /*0002*/ 	.short	(.L_7 - .L_6)
.L_6:
        /*0004*/ 	.word	0x00000082


	//----- nvinfo : EIATTR_KPARAM_INFO
	.align		4
.L_7:
        /*0008*/ 	.byte	0x04, 0x17
        /*000a*/ 	.short	(.L_9 - .L_8)
.L_8:
        /*000c*/ 	.word	0x00000000
        /*0010*/ 	.short	0x0003
        /*0012*/ 	.short	0x0018
        /*0014*/ 	.byte	0x00, 0xf0, 0x11, 0x00


	//----- nvinfo : EIATTR_KPARAM_INFO
	.align		4
.L_9:
        /*0018*/ 	.byte	0x04, 0x17
        /*001a*/ 	.short	(.L_11 - .L_10)
.L_10:
        /*001c*/ 	.word	0x00000000
        /*0020*/ 	.short	0x0002
        /*0022*/ 	.short	0x0010
        /*0024*/ 	.byte	0x00, 0xf5, 0x21, 0x00


	//----- nvinfo : EIATTR_KPARAM_INFO
	.align		4
.L_11:
        /*0028*/ 	.byte	0x04, 0x17
        /*002a*/ 	.short	(.L_13 - .L_12)
.L_12:
        /*002c*/ 	.word	0x00000000
        /*0030*/ 	.short	0x0001
        /*0032*/ 	.short	0x0008
        /*0034*/ 	.byte	0x00, 0xf5, 0x21, 0x00


	//----- nvinfo : EIATTR_KPARAM_INFO
	.align		4
.L_13:
        /*0038*/ 	.byte	0x04, 0x17
        /*003a*/ 	.short	(.L_15 - .L_14)
.L_14:
        /*003c*/ 	.word	0x00000000
        /*0040*/ 	.short	0x0000
        /*0042*/ 	.short	0x0000
        /*0044*/ 	.byte	0x00, 0xf5, 0x21, 0x00


	//----- nvinfo : EIATTR_SPARSE_MMA_MASK
	.align		4
.L_15:
        /*0048*/ 	.byte	0x03, 0x50
        /*004a*/ 	.short	0x0000


	//----- nvinfo : EIATTR_MAXREG_COUNT
	.align		4
        /*004c*/ 	.byte	0x03, 0x1b
        /*004e*/ 	.short	0x00ff


	//----- nvinfo : EIATTR_MERCURY_ISA_VERSION
	.align		4
        /*0050*/ 	.byte	0x03, 0x5f
        /*0052*/ 	.short	0x0101


	//----- nvinfo : EIATTR_VRC_CTA_INIT_COUNT
	.align		4
        /*0054*/ 	.byte	0x02, 0x4a
	.zero		1
	.zero		1


	//----- nvinfo : EIATTR_EXIT_INSTR_OFFSETS
	.align		4
        /*0058*/ 	.byte	0x04, 0x1c
        /*005a*/ 	.short	(.L_17 - .L_16)


	//   ....[0]....
.L_16:
        /*005c*/ 	.word	0x00000070


	//   ....[1]....
        /*0060*/ 	.word	0x00000220


	//   ....[2]....
        /*0064*/ 	.word	0x00000470


	//----- nvinfo : EIATTR_CRS_STACK_SIZE
	.align		4
.L_17:
        /*0068*/ 	.byte	0x04, 0x1e
        /*006a*/ 	.short	(.L_19 - .L_18)
.L_18:
        /*006c*/ 	.word	0x00000000


	//----- nvinfo : EIATTR_CBANK_PARAM_SIZE
	.align		4
.L_19:
        /*0070*/ 	.byte	0x03, 0x19
        /*0072*/ 	.short	0x001c


	//----- nvinfo : EIATTR_PARAM_CBANK
	.align		4
        /*0074*/ 	.byte	0x04, 0x0a
        /*0076*/ 	.short	(.L_21 - .L_20)
	.align		4
.L_20:
        /*0078*/ 	.word	index@(.nv.constant0._Z11vadd_kernelPfS_S_i)
        /*007c*/ 	.short	0x0380
        /*007e*/ 	.short	0x001c


	//----- nvinfo : EIATTR_SW_WAR
	.align		4
.L_21:
        /*0080*/ 	.byte	0x04, 0x36
        /*0082*/ 	.short	(.L_23 - .L_22)
.L_22:
        /*0084*/ 	.word	0x00000008
.L_23:


//--------------------- .nv.callgraph             --------------------------
	.section	.nv.callgraph,"",@"SHT_CUDA_CALLGRAPH"
	.align	4
	.sectionentsize	8
	.align		4
        /*0000*/ 	.word	0x00000000
	.align		4
        /*0004*/ 	.word	0xffffffff
	.align		4
        /*0008*/ 	.word	0x00000000
	.align		4
        /*000c*/ 	.word	0xfffffffe
	.align		4
        /*0010*/ 	.word	0x00000000
	.align		4
        /*0014*/ 	.word	0xfffffffd
	.align		4
        /*0018*/ 	.word	0x00000000
	.align		4
        /*001c*/ 	.word	0xfffffffc


//--------------------- .text._Z11vadd_kernelPfS_S_i --------------------------
	.section	.text._Z11vadd_kernelPfS_S_i,"ax",@progbits
	.align	128
        .global         _Z11vadd_kernelPfS_S_i
        .type           _Z11vadd_kernelPfS_S_i,@function
        .size           _Z11vadd_kernelPfS_S_i,(.L_x_5 - _Z11vadd_kernelPfS_S_i)
        .other          _Z11vadd_kernelPfS_S_i,@"STO_CUDA_ENTRY STV_DEFAULT"
_Z11vadd_kernelPfS_S_i:
.text._Z11vadd_kernelPfS_S_i:
[----:B------:R-:W-:Y:S08]  /*0000*/  LDC R1, c[0x0][0x37c] ;  /* 0x0000df00ff017b82 */ /* 0x000ff00000000800 */
[----:B------:R-:W0:Y:S01]  /*0010*/  LDC R2, c[0x0][0x398] ;  /* 0x0000e600ff027b82 */ /* 0x000e220000000800 */
[----:B------:R-:W1:Y:S07]  /*0020*/  S2R R0, SR_TID.X ;  /* 0x0000000000007919 */ /* 0x000e6e0000002100 */
[----:B------:R-:W1:Y:S08]  /*0030*/  S2UR UR4, SR_CTAID.X ;  /* 0x00000000000479c3 */ /* 0x000e700000002500 */
[----:B------:R-:W1:Y:S01]  /*0040*/  LDC R3, c[0x0][0x360] ;  /* 0x0000d800ff037b82 */ /* 0x000e620000000800 */
[----:B0-----:R-:W-:Y:S01]  /*0050*/  ISETP.GE.AND P0, PT, R2, 0x1, PT ;  /* 0x000000010200780c */ /* 0x001fe20003f06270 */
[----:B-1----:R-:W-:-:S12]  /*0060*/  IMAD R0, R3, UR4, R0 ;  /* 0x0000000403007c24 */ /* 0x002fd8000f8e0200 */
[----:B------:R-:W-:Y:S05]  /*0070*/  @!P0 EXIT ;  /* 0x000000000000894d */ /* 0x000fea0003800000 */
[-C--:B------:R-:W-:Y:S01]  /*0080*/  IMAD R3, R0, R2.reuse, RZ ;  /* 0x0000000200037224 */ /* 0x080fe200078e02ff */
[----:B------:R-:W0:Y:S01]  /*0090*/  LDCU.64 UR12, c[0x0][0x358] ;  /* 0x00006b00ff0c77ac */ /* 0x000e220008000a00 */
[----:B------:R-:W-:Y:S03]  /*00a0*/  BSSY.RECONVERGENT B0, `(.L_x_0) ;  /* 0x0000017000007945 */ /* 0x000fe60003800200 */
[----:B------:R-:W-:-:S04]  /*00b0*/  IADD3 R0, PT, PT, R3, R2, RZ ;  /* 0x0000000203007210 */ /* 0x000fc80007ffe0ff */
[----:B------:R-:W-:-:S04]  /*00c0*/  VIADDMNMX R2, R3, 0x1, R0, !PT ;  /* 0x0000000103027846 */ /* 0x000fc80007800100 */
[CC--:B------:R-:W-:Y:S02]  /*00d0*/  IADD3 R4, PT, PT, -R3.reuse, R2.reuse, RZ ;  /* 0x0000000203047210 */ /* 0x0c0fe40007ffe1ff */
[----:B------:R-:W-:Y:S02]  /*00e0*/  IADD3 R2, PT, PT, R3, -R2, RZ ;  /* 0x8000000203027210 */ /* 0x000fe40007ffe0ff */
[----:B------:R-:W-:Y:S02]  /*00f0*/  LOP3.LUT P1, R4, R4, 0x3, RZ, 0xc0, !PT ;  /* 0x0000000304047812 */ /* 0x000fe4000782c0ff */
[----:B------:R-:W-:-:S11]  /*0100*/  ISETP.GT.U32.AND P0, PT, R2, -0x4, PT ;  /* 0xfffffffc0200780c */ /* 0x000fd60003f04070 */
[----:B0-----:R-:W-:Y:S05]  /*0110*/  @!P1 BRA `(.L_x_1) ;  /* 0x00000000003c9947 */ /* 0x001fea0003800000 */
[----:B------:R-:W0:Y:S01]  /*0120*/  LDC.64 R10, c[0x0][0x390] ;  /* 0x0000e400ff0a7b82 */ /* 0x000e220000000a00 */
[----:B------:R-:W-:-:S07]  /*0130*/  IMAD.MOV R2, RZ, RZ, -R4 ;  /* 0x000000ffff027224 */ /* 0x000fce00078e0a04 */
[----:B------:R-:W1:Y:S08]  /*0140*/  LDC.64 R14, c[0x0][0x380] ;  /* 0x0000e000ff0e7b82 */ /* 0x000e700000000a00 */
[----:B------:R-:W2:Y:S02]  /*0150*/  LDC.64 R12, c[0x0][0x388] ;  /* 0x0000e200ff0c7b82 */ /* 0x000ea40000000a00 */
.L_x_2:
[----:B--2---:R-:W-:-:S04]  /*0160*/  IMAD.WIDE R6, R3, 0x4, R12 ;  /* 0x0000000403067825 */ /* 0x004fc800078e020c */
[C---:B-1----:R-:W-:Y:S02]  /*0170*/  IMAD.WIDE R8, R3.reuse, 0x4, R14 ;  /* 0x0000000403087825 */ /* 0x042fe400078e020e */
[----:B------:R-:W2:Y:S04]  /*0180*/  LDG.E R7, desc[UR12][R6.64] ;  /* 0x0000000c06077981 */ /* 0x000ea8000c1e1900 */
[----:B------:R-:W2:Y:S01]  /*0190*/  LDG.E R8, desc[UR12][R8.64] ;  /* 0x0000000c08087981 */ /* 0x000ea2000c1e1900 */
[C---:B0--3--:R-:W-:Y:S01]  /*01a0*/  IMAD.WIDE R4, R3.reuse, 0x4, R10 ;  /* 0x0000000403047825 */ /* 0x049fe200078e020a */
[----:B------:R-:W-:Y:S02]  /*01b0*/  IADD3 R2, PT, PT, R2, 0x1, RZ ;  /* 0x0000000102027810 */ /* 0x000fe40007ffe0ff */
[----:B------:R-:W-:-:S02]  /*01c0*/  IADD3 R3, PT, PT, R3, 0x1, RZ ;  /* 0x0000000103037810 */ /* 0x000fc40007ffe0ff */
[----:B------:R-:W-:Y:S01]  /*01d0*/  ISETP.NE.AND P1, PT, R2, RZ, PT ;  /* 0x000000ff0200720c */ /* 0x000fe20003f25270 */
[----:B--2---:R-:W-:-:S05]  /*01e0*/  FADD R17, R8, R7 ;  /* 0x0000000708117221 */ /* 0x004fca0000000000 */
[----:B------:R3:W-:Y:S07]  /*01f0*/  STG.E desc[UR12][R4.64], R17 ;  /* 0x0000001104007986 */ /* 0x0007ee000c10190c */
[----:B------:R-:W-:Y:S05]  /*0200*/  @P1 BRA `(.L_x_2) ;  /* 0xfffffffc00d41947 */ /* 0x000fea000383ffff */
.L_x_1:
[----:B------:R-:W-:Y:S05]  /*0210*/  BSYNC.RECONVERGENT B0 ;  /* 0x0000000000007941 */ /* 0x000fea0003800200 */
.L_x_0:
[----:B------:R-:W-:Y:S05]  /*0220*/  @P0 EXIT ;  /* 0x000000000000094d */ /* 0x000fea0003800000 */
[----:B------:R-:W0:Y:S01]  /*0230*/  LDCU.128 UR4, c[0x0][0x380] ;  /* 0x00007000ff0477ac */ /* 0x000e220008000c00 */
[----:B------:R-:W1:Y:S01]  /*0240*/  LDCU.64 UR10, c[0x0][0x390] ;  /* 0x00007200ff0a77ac */ /* 0x000e620008000a00 */
[----:B0-----:R-:W-:Y:S02]  /*0250*/  UIADD3 UR8, UP0, UPT, UR4, 0x8, URZ ;  /* 0x0000000804087890 */ /* 0x001fe4000ff1e0ff */
[----:B------:R-:W-:Y:S02]  /*0260*/  UIADD3 UR6, UP1, UPT, UR6, 0x8, URZ ;  /* 0x0000000806067890 */ /* 0x000fe4000ff3e0ff */
[----:B-1----:R-:W-:Y:S02]  /*0270*/  UIADD3 UR4, UP2, UPT, UR10, 0x8, URZ ;  /* 0x000000080a047890 */ /* 0x002fe4000ff5e0ff */
[----:B------:R-:W-:Y:S02]  /*0280*/  UIADD3.X UR9, UPT, UPT, URZ, UR5, URZ, UP0, !UPT ;  /* 0x00000005ff097290 */ /* 0x000fe400087fe4ff */
[----:B------:R-:W-:-:S02]  /*0290*/  UIADD3.X UR7, UPT, UPT, URZ, UR7, URZ, UP1, !UPT ;  /* 0x00000007ff077290 */ /* 0x000fc40008ffe4ff */
[----:B------:R-:W-:-:S12]  /*02a0*/  UIADD3.X UR5, UPT, UPT, URZ, UR11, URZ, UP2, !UPT ;  /* 0x0000000bff057290 */ /* 0x000fd800097fe4ff */
.L_x_3:
[----:B---3--:R-:W-:Y:S01]  /*02b0*/  MOV R5, UR9 ;  /* 0x0000000900057c02 */ /* 0x008fe20008000f00 */
[----:B------:R-:W-:Y:S01]  /*02c0*/  IMAD.U32 R4, RZ, RZ, UR8 ;  /* 0x00000008ff047e24 */ /* 0x000fe2000f8e00ff */
[----:B------:R-:W-:Y:S01]  /*02d0*/  MOV R6, UR6 ;  /* 0x0000000600067c02 */ /* 0x000fe20008000f00 */
[----:B------:R-:W-:Y:S02]  /*02e0*/  IMAD.U32 R7, RZ, RZ, UR7 ;  /* 0x00000007ff077e24 */ /* 0x000fe4000f8e00ff */
[----:B------:R-:W-:-:S04]  /*02f0*/  IMAD.WIDE R4, R3, 0x4, R4 ;  /* 0x0000000403047825 */ /* 0x000fc800078e0204 */
[----:B------:R-:W-:Y:S01]  /*0300*/  IMAD.WIDE R6, R3, 0x4, R6 ;  /* 0x0000000403067825 */ /* 0x000fe200078e0206 */
[----:B------:R-:W2:Y:S04]  /*0310*/  LDG.E R2, desc[UR12][R4.64+-0x8] ;  /* 0xfffff80c04027981 */ /* 0x000ea8000c1e1900 */
[----:B0-----:R-:W2:Y:S01]  /*0320*/  LDG.E R11, desc[UR12][R6.64+-0x8] ;  /* 0xfffff80c060b7981 */ /* 0x001ea2000c1e1900 */
[----:B------:R-:W-:Y:S02]  /*0330*/  MOV R8, UR4 ;  /* 0x0000000400087c02 */ /* 0x000fe40008000f00 */
[----:B------:R-:W-:-:S03]  /*0340*/  MOV R9, UR5 ;  /* 0x0000000500097c02 */ /* 0x000fc60008000f00 */
[----:B------:R-:W-:-:S04]  /*0350*/  IMAD.WIDE R8, R3, 0x4, R8 ;  /* 0x0000000403087825 */ /* 0x000fc800078e0208 */
[----:B--2---:R-:W-:-:S05]  /*0360*/  FADD R11, R2, R11 ;  /* 0x0000000b020b7221 */ /* 0x004fca0000000000 */
[----:B------:R0:W-:Y:S04]  /*0370*/  STG.E desc[UR12][R8.64+-0x8], R11 ;  /* 0xfffff80b08007986 */ /* 0x0001e8000c10190c */
[----:B------:R-:W2:Y:S04]  /*0380*/  LDG.E R2, desc[UR12][R4.64+-0x4] ;  /* 0xfffffc0c04027981 */ /* 0x000ea8000c1e1900 */
[----:B------:R-:W2:Y:S02]  /*0390*/  LDG.E R13, desc[UR12][R6.64+-0x4] ;  /* 0xfffffc0c060d7981 */ /* 0x000ea4000c1e1900 */
[----:B--2---:R-:W-:-:S05]  /*03a0*/  FADD R13, R2, R13 ;  /* 0x0000000d020d7221 */ /* 0x004fca0000000000 */
[----:B------:R0:W-:Y:S04]  /*03b0*/  STG.E desc[UR12][R8.64+-0x4], R13 ;  /* 0xfffffc0d08007986 */ /* 0x0001e8000c10190c */
[----:B------:R-:W2:Y:S04]  /*03c0*/  LDG.E R2, desc[UR12][R4.64] ;  /* 0x0000000c04027981 */ /* 0x000ea8000c1e1900 */
[----:B------:R-:W2:Y:S02]  /*03d0*/  LDG.E R15, desc[UR12][R6.64] ;  /* 0x0000000c060f7981 */ /* 0x000ea4000c1e1900 */
[----:B--2---:R-:W-:-:S05]  /*03e0*/  FADD R15, R2, R15 ;  /* 0x0000000f020f7221 */ /* 0x004fca0000000000 */
[----:B------:R0:W-:Y:S04]  /*03f0*/  STG.E desc[UR12][R8.64], R15 ;  /* 0x0000000f08007986 */ /* 0x0001e8000c10190c */
[----:B------:R-:W2:Y:S04]  /*0400*/  LDG.E R2, desc[UR12][R4.64+0x4] ;  /* 0x0000040c04027981 */ /* 0x000ea8000c1e1900 */
[----:B------:R-:W2:Y:S01]  /*0410*/  LDG.E R17, desc[UR12][R6.64+0x4] ;  /* 0x0000040c06117981 */ /* 0x000ea2000c1e1900 */
[----:B------:R-:W-:-:S04]  /*0420*/  IADD3 R3, PT, PT, R3, 0x4, RZ ;  /* 0x0000000403037810 */ /* 0x000fc80007ffe0ff */
[----:B------:R-:W-:Y:S01]  /*0430*/  ISETP.GE.AND P0, PT, R3, R0, PT ;  /* 0x000000000300720c */ /* 0x000fe20003f06270 */
[----:B--2---:R-:W-:-:S05]  /*0440*/  FADD R17, R2, R17 ;  /* 0x0000001102117221 */ /* 0x004fca0000000000 */
[----:B------:R0:W-:Y:S07]  /*0450*/  STG.E desc[UR12][R8.64+0x4], R17 ;  /* 0x0000041108007986 */ /* 0x0001ee000c10190c */
[----:B------:R-:W-:Y:S05]  /*0460*/  @!P0 BRA `(.L_x_3) ;  /* 0xfffffffc00908947 */ /* 0x000fea000383ffff */
[----:B------:R-:W-:Y:S05]  /*0470*/  EXIT ;  /* 0x000000000000794d */ /* 0x000fea0003800000 */
.L_x_4:
[----:B------:R-:W-:-:S00]  /*0480*/  BRA `(.L_x_4) ;  /* 0xfffffffc00fc7947 */ /* 0x000fc0000383ffff */
[----:B------:R-:W-:-:S00]  /*0490*/  NOP ;  /* 0x0000000000007918 */ /* 0x000fc00000000000 */
        /* <DEDUP_REMOVED lines=14> */
.L_x_5:


//--------------------- .nv.shared.reserved.0     --------------------------
	.section	.nv.shared.reserved.0,"aw",@nobits
	.weak		__nv_reservedSMEM_offset_0_alias
	.size		__nv_reservedSMEM_offset_0_alias, 0, 64
	.other		__nv_reservedSMEM_offset_0_alias,@"STO_CUDA_RESERVED_SHARED STV_DEFAULT"
__nv_reservedSMEM_offset_0_alias:
	.zero		0
	.zero		64


//--------------------- .nv.constant0._Z11vadd_kernelPfS_S_i --------------------------
	.section	.nv.constant0._Z11vadd_kernelPfS_S_i,"a",@progbits
	.sectionflags	@""
	.align	4
.nv.constant0._Z11vadd_kernelPfS_S_i:
	.zero		924


//--------------------- SYMBOLS --------------------------

	.type		.nv.reservedSmem.offset0,@object
	.size		.nv.reservedSmem.offset0,0x4
